	.headerflags	@"EF_CUDA_TEXMODE_UNIFIED EF_CUDA_64BIT_ADDRESS EF_CUDA_SM86 EF_CUDA_VIRTUAL_SM(EF_CUDA_SM86)"
	.elftype	@"ET_EXEC"


//--------------------- .nv.info                  --------------------------
	.section	.nv.info,"",@"SHT_CUDA_INFO"
	.align	4


	//----- nvinfo : EIATTR_REGCOUNT
	.align		4
        /*0000*/ 	.byte	0x04, 0x2f
        /*0002*/ 	.short	(.L_1 - .L_0)
	.align		4
.L_0:
        /*0004*/ 	.word	index@(triton_bmm)
        /*0008*/ 	.word	0x0000008c


	//----- nvinfo : EIATTR_MIN_STACK_SIZE
	.align		4
.L_1:
        /*000c*/ 	.byte	0x04, 0x12
        /*000e*/ 	.short	(.L_3 - .L_2)
	.align		4
.L_2:
        /*0010*/ 	.word	index@(triton_bmm)
        /*0014*/ 	.word	0x00000000


	//----- nvinfo : EIATTR_FRAME_SIZE
	.align		4
.L_3:
        /*0018*/ 	.byte	0x04, 0x11
        /*001a*/ 	.short	(.L_5 - .L_4)
	.align		4
.L_4:
        /*001c*/ 	.word	index@(triton_bmm)
        /*0020*/ 	.word	0x00000000


	//----- nvinfo : EIATTR_MIN_STACK_SIZE
	.align		4
.L_5:
        /*0024*/ 	.byte	0x04, 0x12
        /*0026*/ 	.short	(.L_7 - .L_6)
	.align		4
.L_6:
        /*0028*/ 	.word	index@(triton_bmm)
        /*002c*/ 	.word	0x00000000
.L_7:


//--------------------- .nv.info.triton_bmm       --------------------------
	.section	.nv.info.triton_bmm,"",@"SHT_CUDA_INFO"
	.sectionflags	@""
	.align	4


	//----- nvinfo : EIATTR_CUDA_API_VERSION
	.align		4
        /*0000*/ 	.byte	0x04, 0x37
        /*0002*/ 	.short	(.L_9 - .L_8)
.L_8:
        /*0004*/ 	.word	0x0000007c


	//----- nvinfo : EIATTR_SW2861232_WAR
	.align		4
.L_9:
        /*0008*/ 	.byte	0x01, 0x35
	.zero		2


	//----- nvinfo : EIATTR_PARAM_CBANK
	.align		4
        /*000c*/ 	.byte	0x04, 0x0a
        /*000e*/ 	.short	(.L_11 - .L_10)
	.align		4
.L_10:
        /*0010*/ 	.word	index@(.nv.constant0.triton_bmm)
        /*0014*/ 	.short	0x0160
        /*0016*/ 	.short	0x0020


	//----- nvinfo : EIATTR_CBANK_PARAM_SIZE
	.align		4
.L_11:
        /*0018*/ 	.byte	0x03, 0x19
        /*001a*/ 	.short	0x0020


	//----- nvinfo : EIATTR_KPARAM_INFO
	.align		4
        /*001c*/ 	.byte	0x04, 0x17
        /*001e*/ 	.short	(.L_13 - .L_12)
.L_12:
        /*0020*/ 	.word	0x00000000
        /*0024*/ 	.short	0x0003
        /*0026*/ 	.short	0x0018
        /*0028*/ 	.byte	0x00, 0xf4, 0x21, 0x00


	//----- nvinfo : EIATTR_KPARAM_INFO
	.align		4
.L_13:
        /*002c*/ 	.byte	0x04, 0x17
        /*002e*/ 	.short	(.L_15 - .L_14)
.L_14:
        /*0030*/ 	.word	0x00000000
        /*0034*/ 	.short	0x0002
        /*0036*/ 	.short	0x0010
        /*0038*/ 	.byte	0x00, 0xf4, 0x21, 0x00


	//----- nvinfo : EIATTR_KPARAM_INFO
	.align		4
.L_15:
        /*003c*/ 	.byte	0x04, 0x17
        /*003e*/ 	.short	(.L_17 - .L_16)
.L_16:
        /*0040*/ 	.word	0x00000000
        /*0044*/ 	.short	0x0001
        /*0046*/ 	.short	0x0008
        /*0048*/ 	.byte	0x00, 0xf4, 0x21, 0x00


	//----- nvinfo : EIATTR_KPARAM_INFO
	.align		4
.L_17:
        /*004c*/ 	.byte	0x04, 0x17
        /*004e*/ 	.short	(.L_19 - .L_18)
.L_18:
        /*0050*/ 	.word	0x00000000
        /*0054*/ 	.short	0x0000
        /*0056*/ 	.short	0x0000
        /*0058*/ 	.byte	0x00, 0xf4, 0x21, 0x00


	//----- nvinfo : EIATTR_MAXREG_COUNT
	.align		4
.L_19:
        /*005c*/ 	.byte	0x03, 0x1b
        /*005e*/ 	.short	0x00ff


	//----- nvinfo : EIATTR_EXIT_INSTR_OFFSETS
	.align		4
        /*0060*/ 	.byte	0x04, 0x1c
        /*0062*/ 	.short	(.L_21 - .L_20)


	//   ....[0]....
.L_20:
        /*0064*/ 	.word	0x00001bd0


	//   ....[1]....
        /*0068*/ 	.word	0x00001c20


	//----- nvinfo : EIATTR_REQNTID
	.align		4
.L_21:
        /*006c*/ 	.byte	0x04, 0x10
        /*006e*/ 	.short	(.L_23 - .L_22)
.L_22:
        /*0070*/ 	.word	0x00000100
        /*0074*/ 	.word	0x00000001
        /*0078*/ 	.word	0x00000001
.L_23:


//--------------------- .nv.callgraph             --------------------------
	.section	.nv.callgraph,"",@"SHT_CUDA_CALLGRAPH"
	.align	4
	.sectionentsize	8
	.align		4
        /*0000*/ 	.word	0x00000000
	.align		4
        /*0004*/ 	.word	0xffffffff
	.align		4
        /*0008*/ 	.word	0x00000000
	.align		4
        /*000c*/ 	.word	0xfffffffe
	.align		4
        /*0010*/ 	.word	0x00000000
	.align		4
        /*0014*/ 	.word	0xfffffffd
	.align		4
        /*0018*/ 	.word	0x00000000
	.align		4
        /*001c*/ 	.word	0xfffffffc


//--------------------- .nv.rel.action            --------------------------
	.section	.nv.rel.action,"",@"SHT_CUDA_RELOCINFO"
	.align	8
	.sectionentsize	8
        /*0000*/ 	.byte	0x73, 0x00, 0x00, 0x00, 0x00, 0x00, 0x00, 0x00, 0x00, 0x00, 0x00, 0x11, 0x25, 0x00, 0x05, 0x36


//--------------------- .nv.constant0.triton_bmm  --------------------------
	.section	.nv.constant0.triton_bmm,"a",@progbits
	.sectionflags	@""
	.align	4
.nv.constant0.triton_bmm:
	.zero		384


//--------------------- .text.triton_bmm          --------------------------
	.section	.text.triton_bmm,"ax",@progbits
	.sectionflags	@"SHF_BARRIERS=1"
	.sectioninfo	@"SHI_REGISTERS=140"
	.align	128
        .global         triton_bmm
        .type           triton_bmm,@function
        .size           triton_bmm,(.L_x_2 - triton_bmm)
        .other          triton_bmm,@"STO_CUDA_ENTRY STV_DEFAULT"
triton_bmm:
.text.triton_bmm:
[----:B------:R-:W-:Y:S02]  /*0000*/  IMAD.MOV.U32 R1, RZ, RZ, c[0x0][0x28] ;  /* 0x00000a00ff017624 */ /* 0x000fe400078e00ff */
[----:B------:R-:W1:Y:S01]  /*0010*/  S2R R11, SR_CTAID.X ;  /* 0x00000000000b7919 */ /* 0x000e620000002500 */
[----:B------:R-:W-:Y:S01]  /*0020*/  IMAD.MOV.U32 R3, RZ, RZ, -0x8 ;  /* 0xfffffff8ff037424 */ /* 0x000fe200078e00ff */
[----:B------:R-:W-:Y:S01]  /*0030*/  ULDC.64 UR6, c[0x0][0x118] ;  /* 0x0000460000067ab9 */ /* 0x000fe20000000a00 */
[----:B------:R-:W-:Y:S01]  /*0040*/  CS2R R20, SRZ ;  /* 0x0000000000147805 */ /* 0x000fe2000001ff00 */
[----:B------:R-:W2:Y:S01]  /*0050*/  S2R R17, SR_TID.X ;  /* 0x0000000000117919 */ /* 0x000ea20000002100 */
[----:B------:R-:W-:Y:S01]  /*0060*/  CS2R R22, SRZ ;  /* 0x0000000000167805 */ /* 0x000fe2000001ff00 */
[----:B------:R-:W-:Y:S01]  /*0070*/  CS2R R24, SRZ ;  /* 0x0000000000187805 */ /* 0x000fe2000001ff00 */
[----:B------:R-:W-:Y:S01]  /*0080*/  CS2R R26, SRZ ;  /* 0x00000000001a7805 */ /* 0x000fe2000001ff00 */
[----:B------:R-:W3:Y:S01]  /*0090*/  S2R R108, SR_CTAID.Y ;  /* 0x00000000006c7919 */ /* 0x000ee20000002600 */
[----:B------:R-:W-:Y:S01]  /*00a0*/  CS2R R28, SRZ ;  /* 0x00000000001c7805 */ /* 0x000fe2000001ff00 */
        /* <DEDUP_REMOVED lines=14> */
[----:B-1----:R-:W-:Y:S01]  /*0190*/  SHF.R.S32.HI R0, RZ, 0x1f, R11 ;  /* 0x0000001fff007819 */ /* 0x002fe2000001140b */
[----:B------:R-:W-:Y:S01]  /*01a0*/  CS2R R58, SRZ ;  /* 0x00000000003a7805 */ /* 0x000fe2000001ff00 */
[----:B------:R-:W-:Y:S01]  /*01b0*/  ISETP.GE.AND P0, PT, R11, RZ, PT ;  /* 0x000000ff0b00720c */ /* 0x000fe20003f06270 */
[----:B------:R-:W-:Y:S01]  /*01c0*/  CS2R R60, SRZ ;  /* 0x00000000003c7805 */ /* 0x000fe2000001ff00 */
[----:B------:R-:W-:Y:S01]  /*01d0*/  LEA.HI R0, R0, R11, RZ, 0x5 ;  /* 0x0000000b00007211 */ /* 0x000fe200078f28ff */
[C---:B--2---:R-:W-:Y:S01]  /*01e0*/  IMAD.SHL.U32 R116, R17.reuse, 0x8, RZ ;  /* 0x0000000811747824 */ /* 0x044fe200078e00ff */
[--C-:B------:R-:W-:Y:S01]  /*01f0*/  SHF.R.U32.HI R10, RZ, 0x2, R17.reuse ;  /* 0x00000002ff0a7819 */ /* 0x100fe20000011611 */
[----:B------:R-:W-:Y:S01]  /*0200*/  CS2R R62, SRZ ;  /* 0x00000000003e7805 */ /* 0x000fe2000001ff00 */
[----:B------:R-:W-:Y:S01]  /*0210*/  SHF.R.S32.HI R4, RZ, 0x5, R0 ;  /* 0x00000005ff047819 */ /* 0x000fe20000011400 */
[----:B------:R-:W-:Y:S01]  /*0220*/  CS2R R64, SRZ ;  /* 0x0000000000407805 */ /* 0x000fe2000001ff00 */
[----:B------:R-:W-:Y:S01]  /*0230*/  LOP3.LUT R0, R0, 0xffffffe0, RZ, 0xc0, !PT ;  /* 0xffffffe000007812 */ /* 0x000fe200078ec0ff */
[----:B------:R-:W-:Y:S01]  /*0240*/  CS2R R66, SRZ ;  /* 0x0000000000427805 */ /* 0x000fe2000001ff00 */
[----:B------:R-:W-:Y:S01]  /*0250*/  SGXT.U32 R10, R10, 0x5 ;  /* 0x000000050a0a781a */ /* 0x000fe20000000000 */
[----:B------:R-:W-:Y:S01]  /*0260*/  IMAD R2, R4, R3, 0x4 ;  /* 0x0000000404027424 */ /* 0x000fe200078e0203 */
[----:B------:R-:W-:Y:S01]  /*0270*/  LOP3.LUT R14, R17, 0x7, RZ, 0xc0, !PT ;  /* 0x00000007110e7812 */ /* 0x000fe200078ec0ff */
[----:B------:R-:W-:Y:S01]  /*0280*/  UMOV UR4, 0xffffffff ;  /* 0xffffffff00047882 */ /* 0x000fe20000000000 */
[----:B------:R-:W-:-:S02]  /*0290*/  SHF.R.U32.HI R109, RZ, 0x2, R17 ;  /* 0x00000002ff6d7819 */ /* 0x000fc40000011611 */
[----:B------:R-:W-:-:S04]  /*02a0*/  IMNMX R5, R2, 0x8, PT ;  /* 0x0000000802057817 */ /* 0x000fc80003800200 */
[----:B------:R-:W-:-:S04]  /*02b0*/  IABS R19, R5 ;  /* 0x0000000500137213 */ /* 0x000fc80000000000 */
[----:B------:R-:W1:Y:S08]  /*02c0*/  I2F.RP R6, R19 ;  /* 0x0000001300067306 */ /* 0x000e700000209400 */
[----:B-1----:R-:W1:Y:S02]  /*02d0*/  MUFU.RCP R6, R6 ;  /* 0x0000000600067308 */ /* 0x002e640000001000 */
[----:B-1----:R-:W-:-:S02]  /*02e0*/  IADD3 R2, R6, 0xffffffe, RZ ;  /* 0x0ffffffe06027810 */ /* 0x002fc40007ffe0ff */
[----:B------:R-:W-:-:S04]  /*02f0*/  IABS R6, R11 ;  /* 0x0000000b00067213 */ /* 0x000fc80000000000 */
[----:B------:R1:W2:Y:S02]  /*0300*/  F2I.FTZ.U32.TRUNC.NTZ R3, R2 ;  /* 0x0000000200037305 */ /* 0x0002a4000021f000 */
[----:B-1----:R-:W-:Y:S02]  /*0310*/  IMAD.MOV.U32 R2, RZ, RZ, RZ ;  /* 0x000000ffff027224 */ /* 0x002fe400078e00ff */
[----:B--2---:R-:W-:-:S04]  /*0320*/  IMAD.MOV R8, RZ, RZ, -R3 ;  /* 0x000000ffff087224 */ /* 0x004fc800078e0a03 */
[----:B------:R-:W-:Y:S02]  /*0330*/  IMAD R7, R8, R19, RZ ;  /* 0x0000001308077224 */ /* 0x000fe400078e02ff */
[----:B------:R-:W-:Y:S01]  /*0340*/  IMAD.IADD R8, R11, 0x1, -R0 ;  /* 0x000000010b087824 */ /* 0x000fe200078e0a00 */
[----:B------:R-:W-:Y:S01]  /*0350*/  IABS R0, R5 ;  /* 0x0000000500007213 */ /* 0x000fe20000000000 */
[----:B------:R-:W-:-:S03]  /*0360*/  IMAD.HI.U32 R3, R3, R7, R2 ;  /* 0x0000000703037227 */ /* 0x000fc600078e0002 */
[----:B------:R-:W-:Y:S01]  /*0370*/  IABS R2, R8 ;  /* 0x0000000800027213 */ /* 0x000fe20000000000 */
[----:B------:R-:W-:Y:S01]  /*0380*/  IMAD.MOV R9, RZ, RZ, -R0 ;  /* 0x000000ffff097224 */ /* 0x000fe200078e0a00 */
[----:B------:R-:W-:Y:S01]  /*0390*/  LOP3.LUT R8, R8, R5, RZ, 0x3c, !PT ;  /* 0x0000000508087212 */ /* 0x000fe200078e3cff */
[----:B------:R-:W-:-:S03]  /*03a0*/  IMAD.HI.U32 R0, R3, R6, RZ ;  /* 0x0000000603007227 */ /* 0x000fc600078e00ff */
[----:B------:R-:W-:Y:S01]  /*03b0*/  ISETP.GE.AND P4, PT, R8, RZ, PT ;  /* 0x000000ff0800720c */ /* 0x000fe20003f86270 */
[----:B------:R-:W-:-:S04]  /*03c0*/  IMAD.HI.U32 R7, R3, R2, RZ ;  /* 0x0000000203077227 */ /* 0x000fc800078e00ff */
[-C--:B------:R-:W-:Y:S01]  /*03d0*/  IMAD R6, R0, R9.reuse, R6 ;  /* 0x0000000900067224 */ /* 0x080fe200078e0206 */
[----:B------:R-:W-:Y:S01]  /*03e0*/  LOP3.LUT R0, R17, 0x80, RZ, 0xc0, !PT ;  /* 0x0000008011007812 */ /* 0x000fe200078ec0ff */
[----:B------:R-:W-:Y:S01]  /*03f0*/  IMAD R3, R7, R9, R2 ;  /* 0x0000000907037224 */ /* 0x000fe200078e0202 */
[C---:B------:R-:W-:Y:S01]  /*0400*/  LOP3.LUT R2, R17.reuse, 0x10, RZ, 0xc0, !PT ;  /* 0x0000001011027812 */ /* 0x040fe200078ec0ff */
[----:B------:R-:W-:Y:S01]  /*0410*/  IMAD.SHL.U32 R11, R17, 0x4, RZ ;  /* 0x00000004110b7824 */ /* 0x000fe200078e00ff */
[C---:B------:R-:W-:Y:S02]  /*0420*/  ISETP.GT.U32.AND P1, PT, R19.reuse, R6, PT ;  /* 0x000000061300720c */ /* 0x040fe40003f24070 */
[----:B------:R-:W-:Y:S02]  /*0430*/  ISETP.GT.U32.AND P3, PT, R19, R3, PT ;  /* 0x000000031300720c */ /* 0x000fe40003f64070 */
[----:B------:R-:W-:Y:S02]  /*0440*/  SHF.R.U32.HI R9, RZ, 0x2, R0 ;  /* 0x00000002ff097819 */ /* 0x000fe40000011600 */
[----:B------:R-:W-:-:S02]  /*0450*/  SHF.R.U32.HI R16, RZ, 0x1, R2 ;  /* 0x00000001ff107819 */ /* 0x000fc40000011602 */
[----:B------:R-:W-:Y:S02]  /*0460*/  LOP3.LUT R10, R10, R9, RZ, 0xfc, !PT ;  /* 0x000000090a0a7212 */ /* 0x000fe400078efcff */
[----:B------:R-:W-:Y:S02]  /*0470*/  LOP3.LUT R12, R11, 0x8, RZ, 0xc0, !PT ;  /* 0x000000080b0c7812 */ /* 0x000fe400078ec0ff */
[----:B------:R-:W-:Y:S01]  /*0480*/  LOP3.LUT R13, R16, 0x10, R11, 0xf8, !PT ;  /* 0x00000010100d7812 */ /* 0x000fe200078ef80b */
[--C-:B------:R-:W-:Y:S01]  /*0490*/  @!P1 IMAD.IADD R6, R6, 0x1, -R19.reuse ;  /* 0x0000000106069824 */ /* 0x100fe200078e0a13 */
[----:B------:R-:W-:Y:S01]  /*04a0*/  LOP3.LUT R9, R17, 0x8, RZ, 0xc0, !PT ;  /* 0x0000000811097812 */ /* 0x000fe200078ec0ff */
[----:B------:R-:W-:Y:S01]  /*04b0*/  @!P3 IMAD.IADD R3, R3, 0x1, -R19 ;  /* 0x000000010303b824 */ /* 0x000fe200078e0a13 */
[----:B------:R-:W-:Y:S02]  /*04c0*/  @!P3 IADD3 R7, R7, 0x1, RZ ;  /* 0x000000010707b810 */ /* 0x000fe40007ffe0ff */
[----:B------:R-:W-:-:S02]  /*04d0*/  ISETP.GT.U32.AND P2, PT, R19, R6, PT ;  /* 0x000000061300720c */ /* 0x000fc40003f44070 */
[----:B------:R-:W-:Y:S02]  /*04e0*/  ISETP.GE.U32.AND P1, PT, R3, R19, PT ;  /* 0x000000130300720c */ /* 0x000fe40003f26070 */
[----:B------:R-:W-:Y:S02]  /*04f0*/  LOP3.LUT R18, R13, 0x10, R12, 0x1e, !PT ;  /* 0x000000100d127812 */ /* 0x000fe400078e1e0c */
[----:B------:R-:W-:Y:S02]  /*0500*/  SHF.R.U32.HI R12, RZ, 0x3, R0 ;  /* 0x00000003ff0c7819 */ /* 0x000fe40000011600 */
[C-C-:B------:R-:W-:Y:S02]  /*0510*/  LOP3.LUT R13, R9.reuse, 0x20, R14.reuse, 0xfe, !PT ;  /* 0x00000020090d7812 */ /* 0x140fe400078efe0e */
[C-C-:B------:R-:W-:Y:S02]  /*0520*/  LOP3.LUT R3, R9.reuse, 0x40, R14.reuse, 0xfe, !PT ;  /* 0x0000004009037812 */ /* 0x140fe400078efe0e */
[----:B------:R-:W-:Y:S01]  /*0530*/  LOP3.LUT R15, R9, 0x60, R14, 0xfe, !PT ;  /* 0x00000060090f7812 */ /* 0x000fe200078efe0e */
[----:B------:R-:W-:Y:S01]  /*0540*/  @!P2 IMAD.IADD R6, R6, 0x1, -R19 ;  /* 0x000000010606a824 */ /* 0x000fe200078e0a13 */
[-C--:B------:R-:W-:Y:S01]  /*0550*/  LOP3.LUT R13, R13, R12.reuse, RZ, 0xfc, !PT ;  /* 0x0000000c0d0d7212 */ /* 0x080fe200078efcff */
[----:B------:R-:W-:Y:S01]  /*0560*/  IMAD.MOV.U32 R19, RZ, RZ, 0x2 ;  /* 0x00000002ff137424 */ /* 0x000fe200078e00ff */
[----:B------:R-:W-:Y:S01]  /*0570*/  @P1 IADD3 R7, R7, 0x1, RZ ;  /* 0x0000000107071810 */ /* 0x000fe20007ffe0ff */
[----:B------:R-:W-:Y:S01]  /*0580*/  @!P0 IMAD.MOV R6, RZ, RZ, -R6 ;  /* 0x000000ffff068224 */ /* 0x000fe200078e0a06 */
[----:B------:R-:W-:Y:S01]  /*0590*/  ISETP.NE.AND P1, PT, R5, RZ, PT ;  /* 0x000000ff0500720c */ /* 0x000fe20003f25270 */
[----:B------:R-:W-:Y:S01]  /*05a0*/  IMAD.SHL.U32 R13, R13, 0x20, RZ ;  /* 0x000000200d0d7824 */ /* 0x000fe200078e00ff */
[----:B------:R-:W-:Y:S01]  /*05b0*/  LOP3.LUT R5, RZ, R5, RZ, 0x33, !PT ;  /* 0x00000005ff057212 */ /* 0x000fe200078e33ff */
[----:B------:R-:W-:Y:S01]  /*05c0*/  IMAD.MOV.U32 R8, RZ, RZ, R7 ;  /* 0x000000ffff087224 */ /* 0x000fe200078e0007 */
[----:B------:R-:W-:-:S02]  /*05d0*/  LOP3.LUT R9, R3, R12, RZ, 0xfc, !PT ;  /* 0x0000000c03097212 */ /* 0x000fc400078efcff */
[----:B------:R-:W-:Y:S01]  /*05e0*/  SEL R7, R5, R6, !P1 ;  /* 0x0000000605077207 */ /* 0x000fe20004800000 */
[----:B------:R-:W-:Y:S01]  /*05f0*/  @!P4 IMAD.MOV R8, RZ, RZ, -R8 ;  /* 0x000000ffff08c224 */ /* 0x000fe200078e0a08 */
[----:B------:R-:W-:Y:S01]  /*0600*/  LOP3.LUT R15, R15, R12, RZ, 0xfc, !PT ;  /* 0x0000000c0f0f7212 */ /* 0x000fe200078efcff */
[----:B------:R-:W-:Y:S01]  /*0610*/  IMAD.SHL.U32 R9, R9, 0x20, RZ ;  /* 0x0000002009097824 */ /* 0x000fe200078e00ff */
[----:B------:R-:W-:Y:S01]  /*0620*/  LOP3.LUT R12, R12, 0xf, R17, 0xf8, !PT ;  /* 0x0000000f0c0c7812 */ /* 0x000fe200078ef811 */
[----:B------:R-:W-:Y:S01]  /*0630*/  IMAD R7, R4, 0x8, R7 ;  /* 0x0000000804077824 */ /* 0x000fe200078e0207 */
[----:B------:R-:W-:Y:S01]  /*0640*/  SEL R113, R5, R8, !P1 ;  /* 0x0000000805717207 */ /* 0x000fe20004800000 */
[----:B------:R-:W-:Y:S01]  /*0650*/  IMAD.SHL.U32 R15, R15, 0x20, RZ ;  /* 0x000000200f0f7824 */ /* 0x000fe200078e00ff */
[C---:B------:R-:W-:Y:S01]  /*0660*/  LOP3.LUT R4, R14.reuse, 0x20, RZ, 0xfc, !PT ;  /* 0x000000200e047812 */ /* 0x040fe200078efcff */
[----:B------:R-:W-:Y:S01]  /*0670*/  IMAD.SHL.U32 R110, R7, 0x80, RZ ;  /* 0x00000080076e7824 */ /* 0x000fe200078e00ff */
[----:B------:R-:W-:Y:S01]  /*0680*/  LOP3.LUT R6, R14, 0x40, RZ, 0xfc, !PT ;  /* 0x000000400e067812 */ /* 0x000fe200078efcff */
[----:B------:R-:W-:Y:S01]  /*0690*/  IMAD.SHL.U32 R3, R12, 0x20, RZ ;  /* 0x000000200c037824 */ /* 0x000fe200078e00ff */
[----:B------:R-:W-:Y:S01]  /*06a0*/  SHF.R.S32.HI R5, RZ, 0x18, R7 ;  /* 0x00000018ff057819 */ /* 0x000fe20000011407 */
[----:B------:R-:W-:Y:S01]  /*06b0*/  IMAD.SHL.U32 R113, R113, 0x80, RZ ;  /* 0x0000008071717824 */ /* 0x000fe200078e00ff */
[----:B------:R-:W-:-:S02]  /*06c0*/  LOP3.LUT R8, R14, 0x60, RZ, 0xfc, !PT ;  /* 0x000000600e087812 */ /* 0x000fc400078efcff */
[--C-:B------:R-:W-:Y:S02]  /*06d0*/  LOP3.LUT R12, R4, 0x8, R109.reuse, 0xf8, !PT ;  /* 0x00000008040c7812 */ /* 0x100fe400078ef86d */
[--C-:B------:R-:W-:Y:S02]  /*06e0*/  LOP3.LUT R6, R6, 0x8, R109.reuse, 0xf8, !PT ;  /* 0x0000000806067812 */ /* 0x100fe400078ef86d */
[----:B------:R-:W-:Y:S02]  /*06f0*/  SGXT R5, R5, 0x1 ;  /* 0x000000010505781a */ /* 0x000fe40000000200 */
[----:B------:R-:W-:Y:S02]  /*0700*/  LOP3.LUT R4, R110, R10, RZ, 0xfc, !PT ;  /* 0x0000000a6e047212 */ /* 0x000fe400078efcff */
[--C-:B------:R-:W-:Y:S02]  /*0710*/  LOP3.LUT R8, R8, 0x8, R109.reuse, 0xf8, !PT ;  /* 0x0000000808087812 */ /* 0x100fe400078ef86d */
[----:B------:R-:W-:-:S02]  /*0720*/  LOP3.LUT R114, R6, 0x10, R109, 0xf8, !PT ;  /* 0x0000001006727812 */ /* 0x000fc400078ef86d */
[----:B------:R-:W-:Y:S02]  /*0730*/  LEA.HI R6, R5, R4, RZ, 0x9 ;  /* 0x0000000405067211 */ /* 0x000fe400078f48ff */
[----:B------:R-:W-:Y:S02]  /*0740*/  LOP3.LUT R16, R16, 0x18, R11, 0x78, !PT ;  /* 0x0000001810107812 */ /* 0x000fe400078e780b */
[----:B------:R-:W-:Y:S02]  /*0750*/  LOP3.LUT R11, R11, 0x18, R17, 0x48, !PT ;  /* 0x000000180b0b7812 */ /* 0x000fe400078e4811 */
[--C-:B------:R-:W-:Y:S02]  /*0760*/  LOP3.LUT R8, R8, 0x10, R109.reuse, 0xf8, !PT ;  /* 0x0000001008087812 */ /* 0x100fe400078ef86d */
[----:B------:R-:W-:Y:S01]  /*0770*/  LOP3.LUT R14, R14, 0x8, R109, 0xf8, !PT ;  /* 0x000000080e0e7812 */ /* 0x000fe200078ef86d */
[--C-:B------:R-:W-:Y:S01]  /*0780*/  IMAD R114, R114, 0x20, R11.reuse ;  /* 0x0000002072727824 */ /* 0x100fe200078e020b */
[----:B------:R-:W-:Y:S01]  /*0790*/  LOP3.LUT R7, R6, 0xffe00, RZ, 0xc0, !PT ;  /* 0x000ffe0006077812 */ /* 0x000fe200078ec0ff */
[----:B------:R-:W-:Y:S01]  /*07a0*/  IMAD R115, R8, 0x20, R11 ;  /* 0x0000002008737824 */ /* 0x000fe200078e020b */
[----:B------:R-:W-:-:S02]  /*07b0*/  LOP3.LUT R14, R14, 0x10, R109, 0xf8, !PT ;  /* 0x000000100e0e7812 */ /* 0x000fc400078ef86d */
[----:B------:R-:W-:Y:S01]  /*07c0*/  LOP3.LUT R12, R12, 0x10, R109, 0xf8, !PT ;  /* 0x000000100c0c7812 */ /* 0x000fe200078ef86d */
[----:B------:R-:W-:Y:S01]  /*07d0*/  IMAD.IADD R8, R4, 0x1, -R7 ;  /* 0x0000000104087824 */ /* 0x000fe200078e0a07 */
[----:B------:R-:W-:Y:S01]  /*07e0*/  LOP3.LUT R7, R113, 0x40, R10, 0xfe, !PT ;  /* 0x0000004071077812 */ /* 0x000fe200078efe0a */
[--C-:B------:R-:W-:Y:S01]  /*07f0*/  IMAD R111, R14, 0x20, R11.reuse ;  /* 0x000000200e6f7824 */ /* 0x100fe200078e020b */
[----:B------:R-:W-:Y:S01]  /*0800*/  LOP3.LUT R128, R9, R16, RZ, 0xfc, !PT ;  /* 0x0000001009807212 */ /* 0x000fe200078efcff */
[----:B------:R-:W-:Y:S01]  /*0810*/  IMAD R112, R12, 0x20, R11 ;  /* 0x000000200c707824 */ /* 0x000fe200078e020b */
[----:B------:R-:W-:Y:S02]  /*0820*/  LOP3.LUT R97, R18, R9, RZ, 0xfc, !PT ;  /* 0x0000000912617212 */ /* 0x000fe400078efcff */
[----:B------:R-:W-:Y:S02]  /*0830*/  LOP3.LUT R6, R113, R10, RZ, 0xfc, !PT ;  /* 0x0000000a71067212 */ /* 0x000fe400078efcff */
[----:B------:R-:W-:-:S02]  /*0840*/  LOP3.LUT R9, R116, 0x18, R17, 0x48, !PT ;  /* 0x0000001874097812 */ /* 0x000fc400078e4811 */
[----:B------:R-:W-:Y:S02]  /*0850*/  PRMT R11, R7, 0x9910, RZ ;  /* 0x00009910070b7816 */ /* 0x000fe400000000ff */
[----:B------:R-:W-:Y:S01]  /*0860*/  PRMT R4, R6, 0x9910, RZ ;  /* 0x0000991006047816 */ /* 0x000fe200000000ff */
[----:B------:R-:W-:Y:S01]  /*0870*/  IMAD R117, R10, 0x20, R9 ;  /* 0x000000200a757824 */ /* 0x000fe200078e0209 */
[----:B------:R-:W-:Y:S02]  /*0880*/  SHF.R.S32.HI R9, RZ, 0xf, R11 ;  /* 0x0000000fff097819 */ /* 0x000fe4000001140b */
[----:B------:R-:W-:Y:S01]  /*0890*/  SHF.R.S32.HI R4, RZ, 0xf, R4 ;  /* 0x0000000fff047819 */ /* 0x000fe20000011404 */
[----:B------:R-:W-:Y:S01]  /*08a0*/  IMAD.SHL.U32 R117, R117, 0x2, RZ ;  /* 0x0000000275757824 */ /* 0x000fe200078e00ff */
[----:B------:R-:W-:Y:S02]  /*08b0*/  LOP3.LUT R12, R9, 0xffff, RZ, 0xc0, !PT ;  /* 0x0000ffff090c7812 */ /* 0x000fe400078ec0ff */
[----:B------:R-:W-:-:S02]  /*08c0*/  LOP3.LUT R10, R110, 0x40, R10, 0xfe, !PT ;  /* 0x000000406e0a7812 */ /* 0x000fc400078efe0a */
[----:B------:R-:W-:Y:S02]  /*08d0*/  LOP3.LUT R11, R4, 0xffff, RZ, 0xc0, !PT ;  /* 0x0000ffff040b7812 */ /* 0x000fe400078ec0ff */
[----:B------:R-:W-:Y:S02]  /*08e0*/  LEA.HI R12, R12, R7, RZ, 0x19 ;  /* 0x000000070c0c7211 */ /* 0x000fe400078fc8ff */
[----:B------:R-:W-:Y:S02]  /*08f0*/  LOP3.LUT R119, R13, R16, RZ, 0xfc, !PT ;  /* 0x000000100d777212 */ /* 0x000fe400078efcff */
[----:B------:R-:W-:Y:S01]  /*0900*/  LOP3.LUT R96, R18, R13, RZ, 0xfc, !PT ;  /* 0x0000000d12607212 */ /* 0x000fe200078efcff */
[----:B---3--:R-:W-:Y:S01]  /*0910*/  IMAD.SHL.U32 R13, R108, 0x40, RZ ;  /* 0x000000406c0d7824 */ /* 0x008fe200078e00ff */
[----:B------:R-:W-:Y:S02]  /*0920*/  LEA.HI R5, R5, R10, RZ, 0x9 ;  /* 0x0000000a05057211 */ /* 0x000fe400078f48ff */
[----:B------:R-:W-:-:S02]  /*0930*/  LEA.HI R11, R11, R6, RZ, 0x19 ;  /* 0x000000060b0b7211 */ /* 0x000fc400078fc8ff */
[----:B------:R-:W-:Y:S02]  /*0940*/  LOP3.LUT R12, R12, 0xfe00, RZ, 0xc0, !PT ;  /* 0x0000fe000c0c7812 */ /* 0x000fe400078ec0ff */
[----:B------:R-:W-:Y:S02]  /*0950*/  LOP3.LUT R9, R5, 0xffe00, RZ, 0xc0, !PT ;  /* 0x000ffe0005097812 */ /* 0x000fe400078ec0ff */
[----:B------:R-:W-:Y:S01]  /*0960*/  LOP3.LUT R11, R11, 0xfe00, RZ, 0xc0, !PT ;  /* 0x0000fe000b0b7812 */ /* 0x000fe200078ec0ff */
[----:B------:R-:W-:Y:S01]  /*0970*/  IMAD.MOV R12, RZ, RZ, -R12 ;  /* 0x000000ffff0c7224 */ /* 0x000fe200078e0a0c */
[----:B------:R-:W-:Y:S01]  /*0980*/  LOP3.LUT R14, R13, 0x18, R116, 0xf8, !PT ;  /* 0x000000180d0e7812 */ /* 0x000fe200078ef874 */
[----:B------:R-:W-:Y:S01]  /*0990*/  IMAD.IADD R9, R10, 0x1, -R9 ;  /* 0x000000010a097824 */ /* 0x000fe200078e0a09 */
[----:B------:R-:W-:Y:S01]  /*09a0*/  LOP3.LUT R118, R16, R3, RZ, 0xfc, !PT ;  /* 0x0000000310767212 */ /* 0x000fe200078efcff */
[----:B------:R-:W-:Y:S01]  /*09b0*/  IMAD.MOV R17, RZ, RZ, -R11 ;  /* 0x000000ffff117224 */ /* 0x000fe200078e0a0b */
[----:B------:R-:W-:Y:S01]  /*09c0*/  LOP3.LUT R98, R15, R16, RZ, 0xfc, !PT ;  /* 0x000000100f627212 */ /* 0x000fe200078efcff */
[----:B------:R-:W-:Y:S01]  /*09d0*/  IMAD R4, R8, 0x1000, R14 ;  /* 0x0000100008047824 */ /* 0x000fe200078e020e */
[----:B------:R-:W-:Y:S01]  /*09e0*/  LOP3.LUT R10, R116, 0x18, RZ, 0xc0, !PT ;  /* 0x00000018740a7812 */ /* 0x000fe200078ec0ff */
[----:B------:R-:W-:Y:S01]  /*09f0*/  IMAD R11, R9, 0x1000, R13 ;  /* 0x00001000090b7824 */ /* 0x000fe200078e020d */
[----:B------:R-:W-:Y:S01]  /*0a00*/  PRMT R16, R12, 0x7710, RZ ;  /* 0x000077100c107816 */ /* 0x000fe200000000ff */
[----:B------:R-:W-:Y:S01]  /*0a10*/  IMAD.WIDE R4, R4, R19, c[0x0][0x160] ;  /* 0x0000580004047625 */ /* 0x000fe200078e0213 */
[----:B------:R-:W-:-:S02]  /*0a20*/  PRMT R17, R17, 0x7710, RZ ;  /* 0x0000771011117816 */ /* 0x000fc400000000ff */
[----:B------:R-:W-:Y:S01]  /*0a30*/  LOP3.LUT R99, R18, R15, RZ, 0xfc, !PT ;  /* 0x0000000f12637212 */ /* 0x000fe200078efcff */
[----:B------:R-:W-:Y:S01]  /*0a40*/  IMAD.IADD R12, R10, 0x1, R11 ;  /* 0x000000010a0c7824 */ /* 0x000fe200078e020b */
[----:B------:R1:W-:Y:S01]  /*0a50*/  LDGSTS.E.BYPASS.128 [R117], [R4.64] ;  /* 0x0000000004757fae */ /* 0x0003e2000b901c46 */
[----:B------:R-:W-:Y:S01]  /*0a60*/  IMAD R15, R8, 0x1000, R13 ;  /* 0x00001000080f7824 */ /* 0x000fe200078e020d */
[----:B------:R-:W-:Y:S01]  /*0a70*/  LOP3.LUT R3, R18, R3, RZ, 0xfc, !PT ;  /* 0x0000000312037212 */ /* 0x000fe200078efcff */
[----:B------:R-:W-:Y:S02]  /*0a80*/  IMAD.IADD R11, R7, 0x1, R16 ;  /* 0x00000001070b7824 */ /* 0x000fe400078e0210 */
[----:B------:R-:W-:Y:S02]  /*0a90*/  IMAD.IADD R8, R6, 0x1, R17 ;  /* 0x0000000106087824 */ /* 0x000fe400078e0211 */
[----:B------:R-:W-:Y:S01]  /*0aa0*/  IMAD.WIDE R6, R12, R19, c[0x0][0x160] ;  /* 0x000058000c067625 */ /* 0x000fe200078e0213 */
[----:B------:R-:W-:-:S02]  /*0ab0*/  CS2R R16, SRZ ;  /* 0x0000000000107805 */ /* 0x000fc4000001ff00 */
[----:B------:R-:W-:Y:S01]  /*0ac0*/  PRMT R12, R8, 0x9910, RZ ;  /* 0x00009910080c7816 */ /* 0x000fe200000000ff */
[----:B-1----:R-:W-:Y:S01]  /*0ad0*/  IMAD R4, R9, 0x1000, R14 ;  /* 0x0000100009047824 */ /* 0x002fe200078e020e */
[----:B------:R-:W-:Y:S01]  /*0ae0*/  IADD3 R132, P0, R6, 0x40, RZ ;  /* 0x0000004006847810 */ /* 0x000fe20007f1e0ff */
[----:B------:R-:W-:Y:S01]  /*0af0*/  IMAD.IADD R9, R10, 0x1, R15 ;  /* 0x000000010a097824 */ /* 0x000fe200078e020f */
[----:B------:R-:W-:Y:S01]  /*0b00*/  PRMT R15, R11, 0x9910, RZ ;  /* 0x000099100b0f7816 */ /* 0x000fe200000000ff */
[----:B------:R-:W-:-:S04]  /*0b10*/  IMAD.WIDE R4, R4, R19, c[0x0][0x160] ;  /* 0x0000580004047625 */ /* 0x000fc800078e0213 */
[C-C-:B------:R-:W-:Y:S01]  /*0b20*/  IMAD R11, R15.reuse, 0x1000, R13.reuse ;  /* 0x000010000f0b7824 */ /* 0x140fe200078e020d */
[----:B------:R1:W-:Y:S01]  /*0b30*/  LDGSTS.E.BYPASS.128 [R117+0x1000], [R4.64] ;  /* 0x0100000004757fae */ /* 0x0003e2000b901c46 */
[----:B------:R-:W-:Y:S02]  /*0b40*/  IMAD R13, R12, 0x1000, R13 ;  /* 0x000010000c0d7824 */ /* 0x000fe400078e020d */
[C---:B------:R-:W-:Y:S01]  /*0b50*/  IMAD.IADD R6, R10.reuse, 0x1, R11 ;  /* 0x000000010a067824 */ /* 0x040fe200078e020b */
[----:B------:R-:W0:Y:S01]  /*0b60*/  LDGDEPBAR ;  /* 0x00000000000079af */ /* 0x000e220000000000 */
[----:B------:R-:W-:Y:S02]  /*0b70*/  IMAD.IADD R13, R10, 0x1, R13 ;  /* 0x000000010a0d7824 */ /* 0x000fe400078e020d */
[--C-:B------:R-:W-:Y:S02]  /*0b80*/  IMAD R10, R12, 0x1000, R14.reuse ;  /* 0x000010000c0a7824 */ /* 0x100fe400078e020e */
[----:B------:R-:W-:-:S02]  /*0b90*/  IMAD R12, R15, 0x1000, R14 ;  /* 0x000010000f0c7824 */ /* 0x000fc400078e020e */
[----:B------:R-:W-:Y:S01]  /*0ba0*/  IMAD.WIDE R10, R10, R19, c[0x0][0x168] ;  /* 0x00005a000a0a7625 */ /* 0x000fe200078e0213 */
[----:B------:R-:W-:-:S03]  /*0bb0*/  CS2R R14, SRZ ;  /* 0x00000000000e7805 */ /* 0x000fc6000001ff00 */
[-C--:B-1----:R-:W-:Y:S01]  /*0bc0*/  IMAD.WIDE R4, R13, R19.reuse, c[0x0][0x168] ;  /* 0x00005a000d047625 */ /* 0x082fe200078e0213 */
[----:B------:R1:W-:Y:S03]  /*0bd0*/  LDGSTS.E.BYPASS.128 [R117+0x2000], [R10.64] ;  /* 0x020000000a757fae */ /* 0x0003e6000b901c46 */
[----:B------:R-:W-:Y:S01]  /*0be0*/  IMAD.WIDE R12, R12, R19, c[0x0][0x168] ;  /* 0x00005a000c0c7625 */ /* 0x000fe200078e0213 */
[----:B------:R-:W-:-:S03]  /*0bf0*/  IADD3 R134, P1, R4, 0x40, RZ ;  /* 0x0000004004867810 */ /* 0x000fc60007f3e0ff */
[-C--:B------:R-:W-:Y:S01]  /*0c00*/  IMAD.WIDE R8, R9, R19.reuse, c[0x0][0x160] ;  /* 0x0000580009087625 */ /* 0x080fe200078e0213 */
[----:B------:R2:W-:Y:S03]  /*0c10*/  LDGSTS.E.BYPASS.128 [R117+0x3000], [R12.64] ;  /* 0x030000000c757fae */ /* 0x0005e6000b901c46 */
[----:B------:R-:W-:Y:S01]  /*0c20*/  IMAD.X R133, RZ, RZ, R7, P0 ;  /* 0x000000ffff857224 */ /* 0x000fe200000e0607 */
[----:B------:R-:W0:Y:S01]  /*0c30*/  LDGDEPBAR ;  /* 0x00000000000079af */ /* 0x000e220000000000 */
[----:B------:R-:W-:Y:S01]  /*0c40*/  IADD3 R130, P0, R8, 0x40, RZ ;  /* 0x0000004008827810 */ /* 0x000fe20007f1e0ff */
[----:B------:R-:W-:Y:S01]  /*0c50*/  IMAD.WIDE R6, R6, R19, c[0x0][0x168] ;  /* 0x00005a0006067625 */ /* 0x000fe200078e0213 */
[----:B-1----:R-:W-:Y:S01]  /*0c60*/  CS2R R10, SRZ ;  /* 0x00000000000a7805 */ /* 0x002fe2000001ff00 */
[----:B------:R-:W-:Y:S02]  /*0c70*/  CS2R R18, SRZ ;  /* 0x0000000000127805 */ /* 0x000fe4000001ff00 */
[----:B------:R-:W-:Y:S01]  /*0c80*/  IMAD.X R131, RZ, RZ, R9, P0 ;  /* 0x000000ffff837224 */ /* 0x000fe200000e0609 */
[----:B------:R-:W-:Y:S01]  /*0c90*/  IADD3 R136, P0, R6, 0x40, RZ ;  /* 0x0000004006887810 */ /* 0x000fe20007f1e0ff */
[----:B------:R-:W-:Y:S01]  /*0ca0*/  IMAD.X R135, RZ, RZ, R5, P1 ;  /* 0x000000ffff877224 */ /* 0x000fe200008e0605 */
[----:B------:R-:W-:Y:S01]  /*0cb0*/  CS2R R8, SRZ ;  /* 0x0000000000087805 */ /* 0x000fe2000001ff00 */
[----:B------:R-:W-:Y:S01]  /*0cc0*/  CS2R R4, SRZ ;  /* 0x0000000000047805 */ /* 0x000fe2000001ff00 */
[----:B--2---:R-:W-:Y:S01]  /*0cd0*/  CS2R R12, SRZ ;  /* 0x00000000000c7805 */ /* 0x004fe2000001ff00 */
[----:B------:R-:W-:Y:S01]  /*0ce0*/  IMAD.X R137, RZ, RZ, R7, P0 ;  /* 0x000000ffff897224 */ /* 0x000fe200000e0607 */
[----:B------:R-:W-:Y:S01]  /*0cf0*/  PLOP3.LUT P0, PT, PT, PT, PT, 0x80, 0x0 ;  /* 0x000000000000781c */ /* 0x000fe20003f0f070 */
[----:B------:R-:W-:-:S02]  /*0d00*/  CS2R R6, SRZ ;  /* 0x0000000000067805 */ /* 0x000fc4000001ff00 */
.L_x_0:
[----:B------:R-:W-:-:S04]  /*0d10*/  DEPBAR.LE SB0, 0x0 ;  /* 0x000080000000791a */ /* 0x000fc80000000000 */
[----:B------:R-:W-:Y:S01]  /*0d20*/  UIADD3 UR5, UR4, 0x1, URZ ;  /* 0x0000000104057890 */ /* 0x000fe2000fffe03f */
[----:B------:R-:W-:Y:S01]  /*0d30*/  BAR.SYNC.DEFER_BLOCKING 0x0 ;  /* 0x0000000000007b1d */ /* 0x000fe20000010000 */
[----:B------:R-:W-:Y:S01]  /*0d40*/  UISETP.GT.U32.AND UP0, UPT, UR4, 0x7ffffffe, UPT ;  /* 0x7ffffffe0400788c */ /* 0x000fe2000bf04070 */
[----:B------:R-:W-:-:S03]  /*0d50*/  PLOP3.LUT P1, PT, P0, PT, PT, 0x80, 0x0 ;  /* 0x000000000000781c */ /* 0x000fc6000072f070 */
[----:B------:R-:W-:-:S04]  /*0d60*/  USEL UR4, UR5, URZ, UP0 ;  /* 0x0000003f05047287 */ /* 0x000fc80008000000 */
[----:B------:R-:W-:-:S06]  /*0d70*/  USHF.L.U32 UR5, UR4, 0xd, URZ ;  /* 0x0000000d04057899 */ /* 0x000fcc000800063f */
[----:B------:R-:W-:Y:S02]  /*0d80*/  LEA R104, R118, UR5, 0x1 ;  /* 0x0000000576687c11 */ /* 0x000fe4000f8e08ff */
[----:B------:R-:W-:Y:S02]  /*0d90*/  LEA R68, R111, UR5, 0x1 ;  /* 0x000000056f447c11 */ /* 0x000fe4000f8e08ff */
[----:B------:R-:W-:Y:S02]  /*0da0*/  LEA R72, R112, UR5, 0x1 ;  /* 0x0000000570487c11 */ /* 0x000fe4000f8e08ff */
[----:B------:R-:W-:Y:S02]  /*0db0*/  LEA R76, R114, UR5, 0x1 ;  /* 0x00000005724c7c11 */ /* 0x000fe4000f8e08ff */
[----:B------:R-:W-:Y:S01]  /*0dc0*/  LEA R80, R115, UR5, 0x1 ;  /* 0x0000000573507c11 */ /* 0x000fe2000f8e08ff */
[----:B------:R-:W-:Y:S01]  /*0dd0*/  LDSM.16.M88.4 R104, [R104] ;  /* 0x000000006868783b */ /* 0x000fe20000000200 */
[----:B------:R-:W-:-:S02]  /*0de0*/  LEA R124, R119, UR5, 0x1 ;  /* 0x00000005777c7c11 */ /* 0x000fc4000f8e08ff */
[----:B------:R-:W-:Y:S01]  /*0df0*/  LEA R120, R128, UR5, 0x1 ;  /* 0x0000000580787c11 */ /* 0x000fe2000f8e08ff */
[----:B------:R-:W1:Y:S01]  /*0e00*/  LDSM.16.M88.4 R68, [R68+0x2000] ;  /* 0x002000004444783b */ /* 0x000e620000000200 */
[----:B------:R-:W-:Y:S02]  /*0e10*/  LEA R100, R98, UR5, 0x1 ;  /* 0x0000000562647c11 */ /* 0x000fe4000f8e08ff */
[----:B------:R-:W-:Y:S01]  /*0e20*/  LEA R84, R3, UR5, 0x1 ;  /* 0x0000000503547c11 */ /* 0x000fe2000f8e08ff */
[----:B------:R-:W2:Y:S01]  /*0e30*/  LDSM.16.M88.4 R72, [R72+0x2000] ;  /* 0x002000004848783b */ /* 0x000ea20000000200 */
[----:B------:R-:W-:Y:S02]  /*0e40*/  LEA R88, R96, UR5, 0x1 ;  /* 0x0000000560587c11 */ /* 0x000fe4000f8e08ff */
[----:B------:R-:W-:Y:S01]  /*0e50*/  LEA R92, R97, UR5, 0x1 ;  /* 0x00000005615c7c11 */ /* 0x000fe2000f8e08ff */
[----:B------:R-:W3:Y:S01]  /*0e60*/  LDSM.16.M88.4 R76, [R76+0x2000] ;  /* 0x002000004c4c783b */ /* 0x000ee20000000200 */
[----:B------:R-:W-:-:S03]  /*0e70*/  LEA R129, R99, UR5, 0x1 ;  /* 0x0000000563817c11 */ /* 0x000fc6000f8e08ff */
[----:B------:R-:W4:Y:S04]  /*0e80*/  LDSM.16.M88.4 R80, [R80+0x2000] ;  /* 0x002000005050783b */ /* 0x000f280000000200 */
[----:B------:R-:W3:Y:S04]  /*0e90*/  LDSM.16.M88.4 R124, [R124] ;  /* 0x000000007c7c783b */ /* 0x000ee80000000200 */
[----:B------:R-:W4:Y:S04]  /*0ea0*/  LDSM.16.M88.4 R120, [R120] ;  /* 0x000000007878783b */ /* 0x000f280000000200 */
[----:B------:R-:W4:Y:S04]  /*0eb0*/  LDSM.16.M88.4 R100, [R100] ;  /* 0x000000006464783b */ /* 0x000f280000000200 */
[----:B------:R-:W4:Y:S04]  /*0ec0*/  LDSM.16.M88.4 R84, [R84] ;  /* 0x000000005454783b */ /* 0x000f280000000200 */
[----:B------:R-:W4:Y:S04]  /*0ed0*/  LDSM.16.M88.4 R88, [R88] ;  /* 0x000000005858783b */ /* 0x000f280000000200 */
[----:B------:R-:W4:Y:S01]  /*0ee0*/  LDSM.16.M88.4 R92, [R92] ;  /* 0x000000005c5c783b */ /* 0x000f220000000200 */
[C---:B-1----:R-:W-:Y:S08]  /*0ef0*/  HMMA.16816.F32.BF16 R4, R104.reuse, R68, R4 ;  /* 0x000000446804723c */ /* 0x042ff00000041804 */
[C---:B--2---:R-:W-:Y:S08]  /*0f00*/  HMMA.16816.F32.BF16 R8, R104.reuse, R72, R8 ;  /* 0x000000486808723c */ /* 0x044ff00000041808 */
[C---:B---3--:R-:W-:Y:S08]  /*0f10*/  HMMA.16816.F32.BF16 R12, R104.reuse, R76, R12 ;  /* 0x0000004c680c723c */ /* 0x048ff0000004180c */
[----:B----4-:R-:W-:Y:S01]  /*0f20*/  HMMA.16816.F32.BF16 R16, R104, R80, R16 ;  /* 0x000000506810723c */ /* 0x010fe20000041810 */
[----:B------:R-:W1:Y:S07]  /*0f30*/  LDSM.16.M88.4 R104, [R129] ;  /* 0x000000008168783b */ /* 0x000e6e0000000200 */
[-C--:B------:R-:W-:Y:S08]  /*0f40*/  HMMA.16816.F32.BF16 R20, R124, R68.reuse, R20 ;  /* 0x000000447c14723c */ /* 0x080ff00000041814 */
[-C--:B------:R-:W-:Y:S08]  /*0f50*/  HMMA.16816.F32.BF16 R36, R120, R68.reuse, R36 ;  /* 0x000000447824723c */ /* 0x080ff00000041824 */
[----:B------:R-:W-:Y:S07]  /*0f60*/  HMMA.16816.F32.BF16 R52, R100, R68, R52 ;  /* 0x000000446434723c */ /* 0x000fee0000041834 */
[----:B------:R-:W-:Y:S01]  /*0f70*/  IMAD.MOV.U32 R68, RZ, RZ, R130 ;  /* 0x000000ffff447224 */ /* 0x000fe200078e0082 */
[----:B------:R-:W-:Y:S01]  /*0f80*/  HMMA.16816.F32.BF16 R24, R124, R72, R24 ;  /* 0x000000487c18723c */ /* 0x000fe20000041818 */
[----:B------:R-:W-:Y:S01]  /*0f90*/  IMAD.MOV.U32 R69, RZ, RZ, R131 ;  /* 0x000000ffff457224 */ /* 0x000fe200078e0083 */
[----:B------:R-:W-:Y:S01]  /*0fa0*/  BAR.SYNC.DEFER_BLOCKING 0x0 ;  /* 0x0000000000007b1d */ /* 0x000fe20000010000 */
[----:B------:R-:W-:-:S05]  /*0fb0*/  IADD3 R130, P5, R130, 0x40, RZ ;  /* 0x0000004082827810 */ /* 0x000fca0007fbe0ff */
[----:B------:R-:W-:Y:S01]  /*0fc0*/  HMMA.16816.F32.BF16 R28, R124, R76, R28 ;  /* 0x0000004c7c1c723c */ /* 0x000fe2000004181c */
[----:B------:R-:W-:-:S07]  /*0fd0*/  IMAD.X R131, RZ, RZ, R131, P5 ;  /* 0x000000ffff837224 */ /* 0x000fce00028e0683 */
[----:B------:R-:W-:Y:S08]  /*0fe0*/  HMMA.16816.F32.BF16 R32, R124, R80, R32 ;  /* 0x000000507c20723c */ /* 0x000ff00000041820 */
[C---:B------:R-:W-:Y:S01]  /*0ff0*/  HMMA.16816.F32.BF16 R40, R120.reuse, R72, R40 ;  /* 0x000000487828723c */ /* 0x040fe20000041828 */
[----:B------:R-:W-:Y:S01]  /*1000*/  @!PT LDS RZ, [RZ] ;  /* 0x00000000fffff984 */ /* 0x000fe20000000800 */
[----:B------:R-:W-:Y:S01]  /*1010*/  @!PT LDS RZ, [RZ] ;  /* 0x00000000fffff984 */ /* 0x000fe20000000800 */
[----:B------:R-:W-:Y:S01]  /*1020*/  @!PT LDS RZ, [RZ] ;  /* 0x00000000fffff984 */ /* 0x000fe20000000800 */
[----:B------:R2:W-:Y:S07]  /*1030*/  LDGSTS.E.BYPASS.128 [R117], [R68.64], P0 ;  /* 0x0000000044757fae */ /* 0x0005ee0008101c46 */
[----:B------:R-:W-:Y:S01]  /*1040*/  HMMA.16816.F32.BF16 R44, R120, R76, R44 ;  /* 0x0000004c782c723c */ /* 0x000fe2000004182c */
[----:B--2---:R-:W-:Y:S01]  /*1050*/  IMAD.MOV.U32 R68, RZ, RZ, R132 ;  /* 0x000000ffff447224 */ /* 0x004fe200078e0084 */
[----:B------:R-:W-:-:S06]  /*1060*/  IADD3 R132, P4, R132, 0x40, RZ ;  /* 0x0000004084847810 */ /* 0x000fcc0007f9e0ff */
[----:B------:R-:W-:Y:S01]  /*1070*/  HMMA.16816.F32.BF16 R48, R120, R80, R48 ;  /* 0x000000507830723c */ /* 0x000fe20000041830 */
[--C-:B------:R-:W-:Y:S02]  /*1080*/  IMAD.MOV.U32 R69, RZ, RZ, R133.reuse ;  /* 0x000000ffff457224 */ /* 0x100fe400078e0085 */
[----:B------:R-:W-:-:S03]  /*1090*/  IMAD.X R133, RZ, RZ, R133, P4 ;  /* 0x000000ffff857224 */ /* 0x000fc600020e0685 */
[----:B------:R2:W-:Y:S02]  /*10a0*/  LDGSTS.E.BYPASS.128 [R117+0x1000], [R68.64], P0 ;  /* 0x0100000044757fae */ /* 0x0005e40008101c46 */
[C---:B------:R-:W-:Y:S02]  /*10b0*/  HMMA.16816.F32.BF16 R56, R100.reuse, R72, R56 ;  /* 0x000000486438723c */ /* 0x040fe40000041838 */
[----:B------:R-:W0:Y:S06]  /*10c0*/  LDGDEPBAR ;  /* 0x00000000000079af */ /* 0x000e2c0000000000 */
[----:B------:R-:W-:Y:S01]  /*10d0*/  HMMA.16816.F32.BF16 R60, R100, R76, R60 ;  /* 0x0000004c643c723c */ /* 0x000fe2000004183c */
[----:B--2---:R-:W-:Y:S01]  /*10e0*/  IMAD.MOV.U32 R68, RZ, RZ, R134 ;  /* 0x000000ffff447224 */ /* 0x004fe200078e0086 */
[----:B------:R-:W-:Y:S01]  /*10f0*/  IADD3 R134, P3, R134, 0x40, RZ ;  /* 0x0000004086867810 */ /* 0x000fe20007f7e0ff */
[----:B------:R-:W-:-:S05]  /*1100*/  IMAD.MOV.U32 R69, RZ, RZ, R135 ;  /* 0x000000ffff457224 */ /* 0x000fca00078e0087 */
[----:B------:R-:W-:Y:S01]  /*1110*/  HMMA.16816.F32.BF16 R64, R100, R80, R64 ;  /* 0x000000506440723c */ /* 0x000fe20000041840 */
[----:B------:R2:W-:Y:S01]  /*1120*/  LDGSTS.E.BYPASS.128 [R117+0x2000], [R68.64], P0 ;  /* 0x0200000044757fae */ /* 0x0005e20008101c46 */
[----:B------:R-:W-:-:S06]  /*1130*/  IMAD.X R135, RZ, RZ, R135, P3 ;  /* 0x000000ffff877224 */ /* 0x000fcc00018e0687 */
[----:B------:R-:W-:Y:S01]  /*1140*/  HMMA.16816.F32.BF16 R4, R84, R70, R4 ;  /* 0x000000465404723c */ /* 0x000fe20000041804 */
[----:B--2---:R-:W-:Y:S01]  /*1150*/  IMAD.MOV.U32 R68, RZ, RZ, R136 ;  /* 0x000000ffff447224 */ /* 0x004fe200078e0088 */
[----:B------:R-:W-:Y:S01]  /*1160*/  IADD3 R136, P2, R136, 0x40, RZ ;  /* 0x0000004088887810 */ /* 0x000fe20007f5e0ff */
[----:B------:R-:W-:-:S05]  /*1170*/  IMAD.MOV.U32 R69, RZ, RZ, R137 ;  /* 0x000000ffff457224 */ /* 0x000fca00078e0089 */
[----:B------:R-:W-:Y:S01]  /*1180*/  HMMA.16816.F32.BF16 R8, R84, R74, R8 ;  /* 0x0000004a5408723c */ /* 0x000fe20000041808 */
[----:B------:R-:W-:Y:S01]  /*1190*/  IMAD.X R137, RZ, RZ, R137, P2 ;  /* 0x000000ffff897224 */ /* 0x000fe200010e0689 */
[----:B------:R2:W-:Y:S01]  /*11a0*/  LDGSTS.E.BYPASS.128 [R117+0x3000], [R68.64], P0 ;  /* 0x0300000044757fae */ /* 0x0005e20008101c46 */
[----:B------:R-:W-:-:S05]  /*11b0*/  PLOP3.LUT P0, PT, PT, PT, PT, 0x8, 0x0 ;  /* 0x000000000000781c */ /* 0x000fca0003f0e170 */
[C---:B------:R-:W-:Y:S01]  /*11c0*/  HMMA.16816.F32.BF16 R12, R84.reuse, R78, R12 ;  /* 0x0000004e540c723c */ /* 0x040fe2000004180c */
[----:B------:R-:W0:Y:S07]  /*11d0*/  LDGDEPBAR ;  /* 0x00000000000079af */ /* 0x000e2e0000000000 */
[----:B------:R-:W-:Y:S08]  /*11e0*/  HMMA.16816.F32.BF16 R16, R84, R82, R16 ;  /* 0x000000525410723c */ /* 0x000ff00000041810 */
[C---:B------:R-:W-:Y:S08]  /*11f0*/  HMMA.16816.F32.BF16 R20, R88.reuse, R70, R20 ;  /* 0x000000465814723c */ /* 0x040ff00000041814 */
[C---:B------:R-:W-:Y:S08]  /*1200*/  HMMA.16816.F32.BF16 R24, R88.reuse, R74, R24 ;  /* 0x0000004a5818723c */ /* 0x040ff00000041818 */
[C---:B------:R-:W-:Y:S08]  /*1210*/  HMMA.16816.F32.BF16 R28, R88.reuse, R78, R28 ;  /* 0x0000004e581c723c */ /* 0x040ff0000004181c */
[----:B------:R-:W-:Y:S08]  /*1220*/  HMMA.16816.F32.BF16 R32, R88, R82, R32 ;  /* 0x000000525820723c */ /* 0x000ff00000041820 */
[C---:B------:R-:W-:Y:S08]  /*1230*/  HMMA.16816.F32.BF16 R36, R92.reuse, R70, R36 ;  /* 0x000000465c24723c */ /* 0x040ff00000041824 */
[C---:B------:R-:W-:Y:S08]  /*1240*/  HMMA.16816.F32.BF16 R40, R92.reuse, R74, R40 ;  /* 0x0000004a5c28723c */ /* 0x040ff00000041828 */
[C---:B------:R-:W-:Y:S08]  /*1250*/  HMMA.16816.F32.BF16 R44, R92.reuse, R78, R44 ;  /* 0x0000004e5c2c723c */ /* 0x040ff0000004182c */
[----:B------:R-:W-:Y:S08]  /*1260*/  HMMA.16816.F32.BF16 R48, R92, R82, R48 ;  /* 0x000000525c30723c */ /* 0x000ff00000041830 */
[C---:B-1----:R-:W-:Y:S08]  /*1270*/  HMMA.16816.F32.BF16 R52, R104.reuse, R70, R52 ;  /* 0x000000466834723c */ /* 0x042ff00000041834 */
[C---:B------:R-:W-:Y:S08]  /*1280*/  HMMA.16816.F32.BF16 R56, R104.reuse, R74, R56 ;  /* 0x0000004a6838723c */ /* 0x040ff00000041838 */
[C---:B------:R-:W-:Y:S08]  /*1290*/  HMMA.16816.F32.BF16 R60, R104.reuse, R78, R60 ;  /* 0x0000004e683c723c */ /* 0x040ff0000004183c */
[----:B------:R-:W-:Y:S01]  /*12a0*/  HMMA.16816.F32.BF16 R64, R104, R82, R64 ;  /* 0x000000526840723c */ /* 0x000fe20000041840 */
[----:B--2---:R-:W-:Y:S07]  /*12b0*/  @P1 BRA `(.L_x_0) ;  /* 0xfffffa5000001947 */ /* 0x004fee000383ffff */
[----:B------:R-:W1:Y:S01]  /*12c0*/  S2R R69, SR_TID.X ;  /* 0x0000000000457919 */ /* 0x000e620000002100 */
[----:B------:R-:W-:Y:S01]  /*12d0*/  F2FP.BF16.PACK_AB R68, R5, R4 ;  /* 0x000000040544723e */ /* 0x000fe200000010ff */
[----:B------:R-:W-:-:S04]  /*12e0*/  DEPBAR.LE SB0, 0x0 ;  /* 0x000080000000791a */ /* 0x000fc80000000000 */
[----:B------:R-:W-:Y:S02]  /*12f0*/  LOP3.LUT R113, R113, 0x78, R116, 0xf8, !PT ;  /* 0x0000007871717812 */ /* 0x000fe400078ef874 */
[----:B------:R-:W-:Y:S02]  /*1300*/  F2FP.BF16.PACK_AB R8, R9, R8 ;  /* 0x000000080908723e */ /* 0x000fe400000010ff */
[----:B------:R-:W-:Y:S02]  /*1310*/  F2FP.BF16.PACK_AB R6, R7, R6 ;  /* 0x000000060706723e */ /* 0x000fe400000010ff */
[----:B------:R-:W-:Y:S02]  /*1320*/  F2FP.BF16.PACK_AB R10, R11, R10 ;  /* 0x0000000a0b0a723e */ /* 0x000fe400000010ff */
[----:B------:R-:W-:Y:S02]  /*1330*/  F2FP.BF16.PACK_AB R70, R13, R12 ;  /* 0x0000000c0d46723e */ /* 0x000fe400000010ff */
[----:B------:R-:W-:-:S02]  /*1340*/  F2FP.BF16.PACK_AB R72, R15, R14 ;  /* 0x0000000e0f48723e */ /* 0x000fc400000010ff */
[----:B------:R-:W-:Y:S02]  /*1350*/  F2FP.BF16.PACK_AB R74, R17, R16 ;  /* 0x00000010114a723e */ /* 0x000fe400000010ff */
[----:B------:R-:W-:Y:S02]  /*1360*/  F2FP.BF16.PACK_AB R18, R19, R18 ;  /* 0x000000121312723e */ /* 0x000fe400000010ff */
[----:B------:R-:W-:Y:S01]  /*1370*/  F2FP.BF16.PACK_AB R76, R21, R20 ;  /* 0x00000014154c723e */ /* 0x000fe200000010ff */
[----:B-1----:R-:W-:Y:S01]  /*1380*/  IMAD.SHL.U32 R4, R69, 0x20, RZ ;  /* 0x0000002045047824 */ /* 0x002fe200078e00ff */
[----:B------:R-:W-:Y:S01]  /*1390*/  F2FP.BF16.PACK_AB R78, R23, R22 ;  /* 0x00000016174e723e */ /* 0x000fe200000010ff */
[----:B------:R-:W-:Y:S01]  /*13a0*/  IMAD.SHL.U32 R3, R69, 0x2, RZ ;  /* 0x0000000245037824 */ /* 0x000fe200078e00ff */
[----:B------:R-:W-:Y:S02]  /*13b0*/  SHF.R.U32.HI R69, RZ, 0x4, R69 ;  /* 0x00000004ff457819 */ /* 0x000fe40000011645 */
[----:B------:R-:W-:-:S02]  /*13c0*/  LOP3.LUT R4, R4, 0x180, RZ, 0xc0, !PT ;  /* 0x0000018004047812 */ /* 0x000fc400078ec0ff */
[----:B------:R-:W-:Y:S02]  /*13d0*/  F2FP.BF16.PACK_AB R80, R25, R24 ;  /* 0x000000181950723e */ /* 0x000fe400000010ff */
[----:B------:R-:W-:Y:S02]  /*13e0*/  LOP3.LUT R3, R4, 0x6, R3, 0xf8, !PT ;  /* 0x0000000604037812 */ /* 0x000fe400078ef803 */
[----:B------:R-:W-:Y:S02]  /*13f0*/  F2FP.BF16.PACK_AB R82, R27, R26 ;  /* 0x0000001a1b52723e */ /* 0x000fe400000010ff */
[----:B------:R-:W-:Y:S01]  /*1400*/  F2FP.BF16.PACK_AB R84, R29, R28 ;  /* 0x0000001c1d54723e */ /* 0x000fe200000010ff */
[----:B------:R-:W-:Y:S01]  /*1410*/  IMAD R3, R2, 0x20, R3 ;  /* 0x0000002002037824 */ /* 0x000fe200078e0203 */
[----:B------:R-:W-:Y:S02]  /*1420*/  LOP3.LUT R2, R116, 0x7f8, RZ, 0xc0, !PT ;  /* 0x000007f874027812 */ /* 0x000fe400078ec0ff */
[----:B------:R-:W-:Y:S01]  /*1430*/  SHF.R.U32.HI R116, RZ, 0x3, R116 ;  /* 0x00000003ff747819 */ /* 0x000fe20000011674 */
[----:B------:R-:W-:Y:S01]  /*1440*/  IMAD R0, R0, 0x10, R3 ;  /* 0x0000001000007824 */ /* 0x000fe200078e0203 */
[----:B------:R-:W-:-:S02]  /*1450*/  SGXT.U32 R3, R69, 0x4 ;  /* 0x000000044503781a */ /* 0x000fc40000000000 */
[----:B------:R-:W-:Y:S02]  /*1460*/  LOP3.LUT R4, R2, 0x800, RZ, 0xfc, !PT ;  /* 0x0000080002047812 */ /* 0x000fe400078efcff */
[----:B------:R-:W-:Y:S02]  /*1470*/  LOP3.LUT R110, R3, R110, RZ, 0xfc, !PT ;  /* 0x0000006e036e7212 */ /* 0x000fe400078efcff */
[C---:B------:R-:W-:Y:S02]  /*1480*/  IADD3 R3, R0.reuse, 0x400, RZ ;  /* 0x0000040000037810 */ /* 0x040fe40007ffe0ff */
[----:B------:R-:W-:Y:S02]  /*1490*/  LOP3.LUT R109, R0, 0x18, R109, 0xf8, !PT ;  /* 0x00000018006d7812 */ /* 0x000fe400078ef86d */
[----:B------:R-:W-:Y:S02]  /*14a0*/  SHF.R.U32.HI R4, RZ, 0x3, R4 ;  /* 0x00000003ff047819 */ /* 0x000fe40000011604 */
[----:B------:R-:W-:Y:S01]  /*14b0*/  SHF.R.U32.HI R3, RZ, 0x3, R3 ;  /* 0x00000003ff037819 */ /* 0x000fe20000011603 */
[----:B------:R-:W-:Y:S01]  /*14c0*/  IMAD.SHL.U32 R109, R109, 0x2, RZ ;  /* 0x000000026d6d7824 */ /* 0x000fe200078e00ff */
[----:B------:R-:W-:-:S02]  /*14d0*/  LOP3.LUT R5, R116, 0xf0, RZ, 0xc0, !PT ;  /* 0x000000f074057812 */ /* 0x000fc400078ec0ff */
[----:B------:R-:W-:Y:S02]  /*14e0*/  LOP3.LUT R9, R4, 0x1f0, RZ, 0xc0, !PT ;  /* 0x000001f004097812 */ /* 0x000fe400078ec0ff */
[----:B------:R-:W-:Y:S01]  /*14f0*/  LOP3.LUT R4, R3, 0x1f0, RZ, 0xc0, !PT ;  /* 0x000001f003047812 */ /* 0x000fe200078ec0ff */
[----:B------:R-:W-:Y:S01]  /*1500*/  IMAD R7, R2, 0x2, R5 ;  /* 0x0000000202077824 */ /* 0x000fe200078e0205 */
[----:B------:R-:W-:Y:S01]  /*1510*/  BAR.SYNC.DEFER_BLOCKING 0x0 ;  /* 0x0000000000007b1d */ /* 0x000fe20000010000 */
[----:B------:R-:W-:Y:S01]  /*1520*/  LEA.HI R5, R0, R109, RZ, 0x1d ;  /* 0x0000006d00057211 */ /* 0x000fe200078fe8ff */
[----:B------:R-:W-:Y:S01]  /*1530*/  IMAD R16, R2, 0x2, R9 ;  /* 0x0000000202107824 */ /* 0x000fe200078e0209 */
[----:B------:R-:W-:Y:S01]  /*1540*/  F2FP.BF16.PACK_AB R86, R31, R30 ;  /* 0x0000001e1f56723e */ /* 0x000fe200000010ff */
[----:B------:R-:W-:Y:S01]  /*1550*/  IMAD.IADD R109, R109, 0x1, R4 ;  /* 0x000000016d6d7824 */ /* 0x000fe200078e0204 */
[----:B------:R-:W-:Y:S02]  /*1560*/  F2FP.BF16.PACK_AB R32, R33, R32 ;  /* 0x000000202120723e */ /* 0x000fe400000010ff */
[----:B------:R-:W-:-:S02]  /*1570*/  F2FP.BF16.PACK_AB R34, R35, R34 ;  /* 0x000000222322723e */ /* 0x000fc400000010ff */
[----:B------:R-:W-:Y:S02]  /*1580*/  F2FP.BF16.PACK_AB R88, R37, R36 ;  /* 0x000000242558723e */ /* 0x000fe400000010ff */
[----:B------:R-:W-:Y:S02]  /*1590*/  F2FP.BF16.PACK_AB R90, R39, R38 ;  /* 0x00000026275a723e */ /* 0x000fe400000010ff */
[----:B------:R-:W-:Y:S02]  /*15a0*/  F2FP.BF16.PACK_AB R40, R41, R40 ;  /* 0x000000282928723e */ /* 0x000fe400000010ff */
[----:B------:R-:W-:Y:S02]  /*15b0*/  F2FP.BF16.PACK_AB R42, R43, R42 ;  /* 0x0000002a2b2a723e */ /* 0x000fe400000010ff */
[----:B------:R-:W-:Y:S01]  /*15c0*/  F2FP.BF16.PACK_AB R44, R45, R44 ;  /* 0x0000002c2d2c723e */ /* 0x000fe200000010ff */
[----:B------:R-:W-:Y:S01]  /*15d0*/  IMAD.MOV.U32 R45, RZ, RZ, 0x2 ;  /* 0x00000002ff2d7424 */ /* 0x000fe200078e00ff */
[----:B------:R-:W-:-:S02]  /*15e0*/  F2FP.BF16.PACK_AB R46, R47, R46 ;  /* 0x0000002e2f2e723e */ /* 0x000fc400000010ff */
[----:B------:R-:W-:Y:S02]  /*15f0*/  F2FP.BF16.PACK_AB R48, R49, R48 ;  /* 0x000000303130723e */ /* 0x000fe400000010ff */
[----:B------:R-:W-:Y:S01]  /*1600*/  F2FP.BF16.PACK_AB R50, R51, R50 ;  /* 0x000000323332723e */ /* 0x000fe200000010ff */
[----:B------:R-:W-:Y:S01]  /*1610*/  STS [R5], R68 ;  /* 0x0000004405007388 */ /* 0x000fe20000000800 */
[----:B------:R-:W-:Y:S02]  /*1620*/  F2FP.BF16.PACK_AB R52, R53, R52 ;  /* 0x000000343534723e */ /* 0x000fe400000010ff */
[----:B------:R-:W-:Y:S01]  /*1630*/  F2FP.BF16.PACK_AB R54, R55, R54 ;  /* 0x000000363736723e */ /* 0x000fe200000010ff */
[----:B------:R1:W-:Y:S01]  /*1640*/  STS [R109+0x800], R6 ;  /* 0x000800066d007388 */ /* 0x0003e20000000800 */
[----:B------:R-:W-:Y:S02]  /*1650*/  F2FP.BF16.PACK_AB R56, R57, R56 ;  /* 0x000000383938723e */ /* 0x000fe400000010ff */
[----:B------:R-:W-:Y:S01]  /*1660*/  F2FP.BF16.PACK_AB R58, R59, R58 ;  /* 0x0000003a3b3a723e */ /* 0x000fe200000010ff */
[----:B------:R2:W-:Y:S01]  /*1670*/  STS [R5+0x40], R8 ;  /* 0x0000400805007388 */ /* 0x0005e20000000800 */
[----:B------:R-:W-:-:S02]  /*1680*/  F2FP.BF16.PACK_AB R60, R61, R60 ;  /* 0x0000003c3d3c723e */ /* 0x000fc400000010ff */
[----:B------:R-:W-:Y:S01]  /*1690*/  F2FP.BF16.PACK_AB R62, R63, R62 ;  /* 0x0000003e3f3e723e */ /* 0x000fe200000010ff */
[----:B------:R-:W-:Y:S01]  /*16a0*/  STS [R109+0x840], R10 ;  /* 0x0008400a6d007388 */ /* 0x000fe20000000800 */
[----:B------:R-:W-:Y:S02]  /*16b0*/  F2FP.BF16.PACK_AB R64, R65, R64 ;  /* 0x000000404140723e */ /* 0x000fe400000010ff */
[----:B------:R-:W-:Y:S01]  /*16c0*/  F2FP.BF16.PACK_AB R66, R67, R66 ;  /* 0x000000424342723e */ /* 0x000fe200000010ff */
[----:B------:R-:W-:Y:S01]  /*16d0*/  STS [R5+0x80], R70 ;  /* 0x0000804605007388 */ /* 0x000fe20000000800 */
[----:B------:R-:W-:Y:S01]  /*16e0*/  ISETP.GE.AND P0, PT, R113, 0x200, PT ;  /* 0x000002007100780c */ /* 0x000fe20003f06270 */
[----:B------:R-:W-:Y:S01]  /*16f0*/  IMAD R113, R108, 0x40000, R113 ;  /* 0x000400006c717824 */ /* 0x000fe200078e0271 */
[C---:B------:R-:W-:Y:S01]  /*1700*/  LOP3.LUT R0, R110.reuse, 0x10, RZ, 0xfc, !PT ;  /* 0x000000106e007812 */ /* 0x040fe200078efcff */
[----:B------:R-:W-:Y:S01]  /*1710*/  STS [R109+0x880], R72 ;  /* 0x000880486d007388 */ /* 0x000fe20000000800 */
[C---:B------:R-:W-:Y:S01]  /*1720*/  ISETP.LT.AND P1, PT, R110.reuse, 0x200, !P0 ;  /* 0x000002006e00780c */ /* 0x040fe20004721270 */
[--C-:B------:R-:W-:Y:S01]  /*1730*/  IMAD R2, R110, 0x200, R113.reuse ;  /* 0x000002006e027824 */ /* 0x100fe200078e0271 */
[C---:B------:R-:W-:Y:S01]  /*1740*/  ISETP.LT.AND P2, PT, R0.reuse, 0x200, !P0 ;  /* 0x000002000000780c */ /* 0x040fe20004741270 */
[----:B------:R-:W-:Y:S01]  /*1750*/  STS [R5+0xc0], R74 ;  /* 0x0000c04a05007388 */ /* 0x000fe20000000800 */
[----:B------:R-:W-:Y:S01]  /*1760*/  IMAD R4, R0, 0x200, R113 ;  /* 0x0000020000047824 */ /* 0x000fe200078e0271 */
[----:B------:R-:W-:Y:S01]  /*1770*/  LOP3.LUT R9, R110, 0x20, RZ, 0xfc, !PT ;  /* 0x000000206e097812 */ /* 0x000fe200078efcff */
[----:B------:R-:W-:Y:S01]  /*1780*/  IMAD.WIDE R2, R2, R45, c[0x0][0x170] ;  /* 0x00005c0002027625 */ /* 0x000fe200078e022d */
[----:B------:R-:W-:Y:S01]  /*1790*/  STS [R109+0x8c0], R18 ;  /* 0x0008c0126d007388 */ /* 0x000fe20000000800 */
[----:B------:R-:W-:-:S02]  /*17a0*/  LOP3.LUT R0, R110, 0x70, RZ, 0xfc, !PT ;  /* 0x000000706e007812 */ /* 0x000fc400078efcff */
[C---:B-1----:R-:W-:Y:S01]  /*17b0*/  LOP3.LUT R6, R110.reuse, 0x60, RZ, 0xfc, !PT ;  /* 0x000000606e067812 */ /* 0x042fe200078efcff */
[----:B------:R-:W-:Y:S01]  /*17c0*/  BAR.SYNC.DEFER_BLOCKING 0x0 ;  /* 0x0000000000007b1d */ /* 0x000fe20000010000 */
[----:B--2---:R-:W-:Y:S02]  /*17d0*/  LOP3.LUT R8, R110, 0x30, RZ, 0xfc, !PT ;  /* 0x000000306e087812 */ /* 0x004fe400078efcff */
[C---:B------:R-:W-:Y:S01]  /*17e0*/  ISETP.LT.AND P5, PT, R9.reuse, 0x200, !P0 ;  /* 0x000002000900780c */ /* 0x040fe200047a1270 */
[--C-:B------:R-:W-:Y:S01]  /*17f0*/  IMAD R9, R9, 0x200, R113.reuse ;  /* 0x0000020009097824 */ /* 0x100fe200078e0271 */
[C---:B------:R-:W-:Y:S01]  /*1800*/  ISETP.LT.AND P4, PT, R8.reuse, 0x200, !P0 ;  /* 0x000002000800780c */ /* 0x040fe20004781270 */
[--C-:B------:R-:W-:Y:S02]  /*1810*/  IMAD R8, R8, 0x200, R113.reuse ;  /* 0x0000020008087824 */ /* 0x100fe400078e0271 */
[----:B------:R-:W-:Y:S01]  /*1820*/  IMAD R11, R6, 0x200, R113 ;  /* 0x00000200060b7824 */ /* 0x000fe200078e0271 */
[----:B------:R-:W1:Y:S04]  /*1830*/  LDS.128 R12, [R7] ;  /* 0x00000000070c7984 */ /* 0x000e680000000c00 */
[----:B------:R-:W2:Y:S04]  /*1840*/  LDS.128 R20, [R16+0x1000] ;  /* 0x0010000010147984 */ /* 0x000ea80000000c00 */
[----:B------:R-:W-:Y:S06]  /*1850*/  BAR.SYNC.DEFER_BLOCKING 0x0 ;  /* 0x0000000000007b1d */ /* 0x000fec0000010000 */
[----:B------:R-:W-:Y:S04]  /*1860*/  STS [R5], R76 ;  /* 0x0000004c05007388 */ /* 0x000fe80000000800 */
[----:B------:R-:W-:Y:S04]  /*1870*/  STS [R109+0x800], R78 ;  /* 0x0008004e6d007388 */ /* 0x000fe80000000800 */
[----:B------:R-:W-:Y:S04]  /*1880*/  STS [R5+0x40], R80 ;  /* 0x0000405005007388 */ /* 0x000fe80000000800 */
[----:B------:R-:W-:Y:S04]  /*1890*/  STS [R109+0x840], R82 ;  /* 0x000840526d007388 */ /* 0x000fe80000000800 */
[----:B------:R-:W-:Y:S04]  /*18a0*/  STS [R5+0x80], R84 ;  /* 0x0000805405007388 */ /* 0x000fe80000000800 */
[----:B------:R-:W-:Y:S04]  /*18b0*/  STS [R109+0x880], R86 ;  /* 0x000880566d007388 */ /* 0x000fe80000000800 */
[----:B------:R-:W-:Y:S04]  /*18c0*/  STS [R5+0xc0], R32 ;  /* 0x0000c02005007388 */ /* 0x000fe80000000800 */
[----:B------:R-:W-:Y:S04]  /*18d0*/  STS [R109+0x8c0], R34 ;  /* 0x0008c0226d007388 */ /* 0x000fe80000000800 */
[----:B------:R-:W-:Y:S06]  /*18e0*/  BAR.SYNC.DEFER_BLOCKING 0x0 ;  /* 0x0000000000007b1d */ /* 0x000fec0000010000 */
[----:B------:R-:W3:Y:S04]  /*18f0*/  LDS.128 R24, [R7] ;  /* 0x0000000007187984 */ /* 0x000ee80000000c00 */
[----:B------:R-:W4:Y:S04]  /*1900*/  LDS.128 R28, [R16+0x1000] ;  /* 0x00100000101c7984 */ /* 0x000f280000000c00 */
        /* <DEDUP_REMOVED lines=10> */
[----:B------:R-:W1:Y:S04]  /*19b0*/  LDS.128 R32, [R7] ;  /* 0x0000000007207984 */ /* 0x000e680000000c00 */
[----:B------:R-:W1:Y:S04]  /*19c0*/  LDS.128 R36, [R16+0x1000] ;  /* 0x0010000010247984 */ /* 0x000e680000000c00 */
[----:B------:R-:W-:Y:S06]  /*19d0*/  BAR.SYNC.DEFER_BLOCKING 0x0 ;  /* 0x0000000000007b1d */ /* 0x000fec0000010000 */
[----:B------:R-:W-:Y:S04]  /*19e0*/  STS [R5], R52 ;  /* 0x0000003405007388 */ /* 0x000fe80000000800 */
[----:B------:R-:W-:Y:S04]  /*19f0*/  STS [R109+0x800], R54 ;  /* 0x000800366d007388 */ /* 0x000fe80000000800 */
[----:B------:R-:W-:Y:S04]  /*1a00*/  STS [R5+0x40], R56 ;  /* 0x0000403805007388 */ /* 0x000fe80000000800 */
[----:B------:R-:W-:Y:S04]  /*1a10*/  STS [R109+0x840], R58 ;  /* 0x0008403a6d007388 */ /* 0x000fe80000000800 */
[----:B------:R-:W-:Y:S04]  /*1a20*/  STS [R5+0x80], R60 ;  /* 0x0000803c05007388 */ /* 0x000fe80000000800 */
[----:B------:R-:W-:Y:S04]  /*1a30*/  STS [R109+0x880], R62 ;  /* 0x0008803e6d007388 */ /* 0x000fe80000000800 */
[----:B------:R1:W-:Y:S04]  /*1a40*/  STS [R5+0xc0], R64 ;  /* 0x0000c04005007388 */ /* 0x0003e80000000800 */
[----:B------:R-:W-:Y:S04]  /*1a50*/  STS [R109+0x8c0], R66 ;  /* 0x0008c0426d007388 */ /* 0x000fe80000000800 */
[----:B------:R-:W-:Y:S01]  /*1a60*/  BAR.SYNC.DEFER_BLOCKING 0x0 ;  /* 0x0000000000007b1d */ /* 0x000fe20000010000 */
[----:B-1----:R-:W-:-:S05]  /*1a70*/  IMAD.WIDE R4, R4, R45, c[0x0][0x170] ;  /* 0x00005c0004047625 */ /* 0x002fca00078e022d */
[----:B------:R1:W4:Y:S04]  /*1a80*/  LDS.128 R40, [R7] ;  /* 0x0000000007287984 */ /* 0x0003280000000c00 */
[----:B------:R3:W-:Y:S01]  /*1a90*/  @P1 STG.E.128 [R2.64], R12 ;  /* 0x0000000c02001986 */ /* 0x0007e2000c101d06 */
[----:B------:R-:W-:Y:S02]  /*1aa0*/  ISETP.LT.AND P1, PT, R6, 0x200, !P0 ;  /* 0x000002000600780c */ /* 0x000fe40004721270 */
[C---:B-1----:R-:W-:Y:S01]  /*1ab0*/  LOP3.LUT R7, R110.reuse, 0x50, RZ, 0xfc, !PT ;  /* 0x000000506e077812 */ /* 0x042fe200078efcff */
[----:B--2---:R1:W-:Y:S01]  /*1ac0*/  @P2 STG.E.128 [R4.64], R20 ;  /* 0x0000001404002986 */ /* 0x0043e2000c101d06 */
[----:B------:R-:W-:Y:S02]  /*1ad0*/  LOP3.LUT R110, R110, 0x40, RZ, 0xfc, !PT ;  /* 0x000000406e6e7812 */ /* 0x000fe400078efcff */
[C---:B------:R-:W-:Y:S01]  /*1ae0*/  ISETP.LT.AND P2, PT, R7.reuse, 0x200, !P0 ;  /* 0x000002000700780c */ /* 0x040fe20004741270 */
[--C-:B------:R-:W-:Y:S01]  /*1af0*/  IMAD R10, R7, 0x200, R113.reuse ;  /* 0x00000200070a7824 */ /* 0x100fe200078e0271 */
[C---:B------:R-:W-:Y:S01]  /*1b00*/  ISETP.LT.AND P3, PT, R110.reuse, 0x200, !P0 ;  /* 0x000002006e00780c */ /* 0x040fe20004761270 */
[----:B------:R-:W-:Y:S01]  /*1b10*/  IMAD R110, R110, 0x200, R113 ;  /* 0x000002006e6e7824 */ /* 0x000fe200078e0271 */
[----:B------:R-:W-:-:S03]  /*1b20*/  ISETP.LT.AND P0, PT, R0, 0x200, !P0 ;  /* 0x000002000000780c */ /* 0x000fc60004701270 */
[----:B------:R-:W-:-:S04]  /*1b30*/  IMAD.WIDE R6, R110, R45, c[0x0][0x170] ;  /* 0x00005c006e067625 */ /* 0x000fc800078e022d */
[----:B---3--:R-:W-:-:S04]  /*1b40*/  IMAD.WIDE R2, R9, R45, c[0x0][0x170] ;  /* 0x00005c0009027625 */ /* 0x008fc800078e022d */
[-C--:B-1----:R-:W-:Y:S01]  /*1b50*/  IMAD.WIDE R4, R8, R45.reuse, c[0x0][0x170] ;  /* 0x00005c0008047625 */ /* 0x082fe200078e022d */
[----:B------:R1:W-:Y:S03]  /*1b60*/  @P5 STG.E.128 [R2.64], R24 ;  /* 0x0000001802005986 */ /* 0x0003e6000c101d06 */
[-C--:B------:R-:W-:Y:S01]  /*1b70*/  IMAD.WIDE R8, R10, R45.reuse, c[0x0][0x170] ;  /* 0x00005c000a087625 */ /* 0x080fe200078e022d */
[----:B----4-:R1:W-:Y:S03]  /*1b80*/  @P4 STG.E.128 [R4.64], R28 ;  /* 0x0000001c04004986 */ /* 0x0103e6000c101d06 */
[----:B------:R-:W-:Y:S01]  /*1b90*/  IMAD.WIDE R10, R11, R45, c[0x0][0x170] ;  /* 0x00005c000b0a7625 */ /* 0x000fe200078e022d */
[----:B------:R1:W-:Y:S04]  /*1ba0*/  @P3 STG.E.128 [R6.64], R32 ;  /* 0x0000002006003986 */ /* 0x0003e8000c101d06 */
[----:B------:R1:W-:Y:S04]  /*1bb0*/  @P2 STG.E.128 [R8.64], R36 ;  /* 0x0000002408002986 */ /* 0x0003e8000c101d06 */
[----:B------:R1:W-:Y:S01]  /*1bc0*/  @P1 STG.E.128 [R10.64], R40 ;  /* 0x000000280a001986 */ /* 0x0003e2000c101d06 */
[----:B------:R-:W-:Y:S05]  /*1bd0*/  @!P0 EXIT ;  /* 0x000000000000894d */ /* 0x000fea0003800000 */
[----:B------:R-:W2:Y:S01]  /*1be0*/  LDS.128 R16, [R16+0x1000] ;  /* 0x0010000010107984 */ /* 0x000ea20000000c00 */
[----:B-1----:R-:W-:-:S04]  /*1bf0*/  IMAD R2, R0, 0x200, R113 ;  /* 0x0000020000027824 */ /* 0x002fc800078e0271 */
[----:B------:R-:W-:-:S05]  /*1c00*/  IMAD.WIDE R2, R2, R45, c[0x0][0x170] ;  /* 0x00005c0002027625 */ /* 0x000fca00078e022d */
[----:B--2---:R-:W-:Y:S01]  /*1c10*/  STG.E.128 [R2.64], R16 ;  /* 0x0000001002007986 */ /* 0x004fe2000c101d06 */
[----:B------:R-:W-:Y:S05]  /*1c20*/  EXIT ;  /* 0x000000000000794d */ /* 0x000fea0003800000 */
.L_x_1:
[----:B------:R-:W-:-:S00]  /*1c30*/  BRA `(.L_x_1) ;  /* 0xfffffff000007947 */ /* 0x000fc0000383ffff */
[----:B------:R-:W-:-:S00]  /*1c40*/  NOP ;  /* 0x0000000000007918 */ /* 0x000fc00000000000 */
        /* <DEDUP_REMOVED lines=11> */
.L_x_2:


//--------------------- .nv.shared.triton_bmm     --------------------------
	.section	.nv.shared.triton_bmm,"aw",@nobits
	.sectionflags	@""
	.align	16
